//
// Generated by NVIDIA NVVM Compiler
//
// Compiler Build ID: CL-36424714
// Cuda compilation tools, release 13.0, V13.0.88
// Based on NVVM 20.0.0
//

.version 9.0
.target sm_100
.address_size 64

	// .globl	default_function_kernel

.visible .entry default_function_kernel(
	.param .u64 .ptr .align 1 default_function_kernel_param_0,
	.param .u64 .ptr .align 1 default_function_kernel_param_1,
	.param .u64 .ptr .align 1 default_function_kernel_param_2,
	.param .u64 .ptr .align 1 default_function_kernel_param_3
)
.maxntid 32
{
	.reg .pred 	%p<2>;
	.reg .b16 	%rs<4>;
	.reg .b32 	%r<16>;
	.reg .b32 	%f<5>;
	.reg .b64 	%rd<15>;

	ld.param.u64 	%rd1, [default_function_kernel_param_0];
	ld.param.u64 	%rd2, [default_function_kernel_param_1];
	ld.param.u64 	%rd3, [default_function_kernel_param_2];
	ld.param.u64 	%rd4, [default_function_kernel_param_3];
	mov.u32 	%r1, %ctaid.x;
	shl.b32 	%r3, %r1, 3;
	mov.u32 	%r2, %tid.x;
	shr.u32 	%r4, %r2, 2;
	or.b32  	%r5, %r3, %r4;
	setp.gt.u32 	%p1, %r5, 11114;
	@%p1 bra 	$L__BB0_2;
	cvta.to.global.u64 	%rd5, %rd4;
	cvta.to.global.u64 	%rd6, %rd1;
	cvta.to.global.u64 	%rd7, %rd3;
	cvta.to.global.u64 	%rd8, %rd2;
	shl.b32 	%r6, %r1, 5;
	or.b32  	%r7, %r6, %r2;
	mul.wide.u32 	%rd9, %r7, 4;
	add.s64 	%rd10, %rd5, %rd9;
	ld.global.nc.f32 	%f1, [%rd10];
	shl.b32 	%r8, %r1, 4;
	shr.u32 	%r9, %r2, 1;
	or.b32  	%r10, %r8, %r9;
	mul.hi.u32 	%r11, %r10, -338110335;
	shr.u32 	%r12, %r11, 11;
	mul.lo.s32 	%r13, %r12, 2223;
	sub.s32 	%r14, %r10, %r13;
	cvt.u16.u32 	%rs1, %r14;
	mul.hi.u16 	%rs2, %rs1, 6133;
	shr.u16 	%rs3, %rs2, 4;
	cvt.u32.u16 	%r15, %rs3;
	mul.wide.u32 	%rd11, %r15, 4;
	add.s64 	%rd12, %rd6, %rd11;
	ld.global.nc.f32 	%f2, [%rd12];
	add.s64 	%rd13, %rd7, %rd11;
	ld.global.nc.f32 	%f3, [%rd13];
	fma.rn.f32 	%f4, %f1, %f2, %f3;
	add.s64 	%rd14, %rd8, %rd9;
	st.global.f32 	[%rd14], %f4;
$L__BB0_2:
	ret;

}


// ===== COMPILED SASS (sm_100) =====

	.target	sm_100

	.elftype	@"ET_EXEC"


//--------------------- .note.nv.tkinfo           --------------------------
	.section	.note.nv.tkinfo,"",@"SHT_NOTE"
	.sectionflags	@"SHF_NOTE_NV_TKINFO"
	.tkinfo
        /*0018*/ 	.word	0x00000002
        /*0030*/ 	.string	""
        /*0030*/ 	.string	"ptxas"
        /*0030*/ 	.string	"Cuda compilation tools, release 13.0, V13.0.88"
        /*0030*/ 	.string	"Build cuda_13.0.r13.0/compiler.36424714_0"
        /*0030*/ 	.string	"-arch sm_100 -m 64 "



//--------------------- .note.nv.cuinfo           --------------------------
	.section	.note.nv.cuinfo,"",@"SHT_NOTE"
	.sectionflags	@"SHF_NOTE_NV_CUINFO"
        /*0018*/ 	.short	0x0002
        /*001a*/ 	.short	0x0064
        /*001c*/ 	.short	0x0082
	.zero		2


//--------------------- .nv.info                  --------------------------
	.section	.nv.info,"",@"SHT_CUDA_INFO"
	.align	4


	//----- nvinfo : EIATTR_REGCOUNT
	.align		4
        /*0000*/ 	.byte	0x04, 0x2f
        /*0002*/ 	.short	(.L_1 - .L_0)
	.align		4
.L_0:
        /*0004*/ 	.word	index@(default_function_kernel)
        /*0008*/ 	.word	0x0000000e


	//----- nvinfo : EIATTR_FRAME_SIZE
	.align		4
.L_1:
        /*000c*/ 	.byte	0x04, 0x11
        /*000e*/ 	.short	(.L_3 - .L_2)
	.align		4
.L_2:
        /*0010*/ 	.word	index@(default_function_kernel)
        /*0014*/ 	.word	0x00000000


	//----- nvinfo : EIATTR_MIN_STACK_SIZE
	.align		4
.L_3:
        /*0018*/ 	.byte	0x04, 0x12
        /*001a*/ 	.short	(.L_5 - .L_4)
	.align		4
.L_4:
        /*001c*/ 	.word	index@(default_function_kernel)
        /*0020*/ 	.word	0x00000000
.L_5:


//--------------------- .nv.compat                --------------------------
	.section	.nv.compat,"",@"SHT_CUDA_COMPAT_INFO"
	.align	4
        /*0000*/ 	.byte	0x02, 0x09, 0x00, 0x00, 0x02, 0x02, 0x01, 0x00, 0x02, 0x05, 0x05, 0x00, 0x03, 0x07, 0x01, 0x01
        /*0010*/ 	.byte	0x02, 0x03, 0x00, 0x00, 0x02, 0x06, 0x01, 0x00, 0x04, 0x0b, 0x08, 0x00, 0x09, 0x00, 0x00, 0x00
        /*0020*/ 	.byte	0x00, 0x00, 0x00, 0x00


//--------------------- .nv.info.default_function_kernel --------------------------
	.section	.nv.info.default_function_kernel,"",@"SHT_CUDA_INFO"
	.sectionflags	@""
	.align	4


	//----- nvinfo : EIATTR_CUDA_API_VERSION
	.align		4
        /*0000*/ 	.byte	0x04, 0x37
        /*0002*/ 	.short	(.L_7 - .L_6)
.L_6:
        /*0004*/ 	.word	0x00000082


	//----- nvinfo : EIATTR_KPARAM_INFO
	.align		4
.L_7:
        /*0008*/ 	.byte	0x04, 0x17
        /*000a*/ 	.short	(.L_9 - .L_8)
.L_8:
        /*000c*/ 	.word	0x00000000
        /*0010*/ 	.short	0x0003
        /*0012*/ 	.short	0x0018
        /*0014*/ 	.byte	0x00, 0xf5, 0x21, 0x00


	//----- nvinfo : EIATTR_KPARAM_INFO
	.align		4
.L_9:
        /*0018*/ 	.byte	0x04, 0x17
        /*001a*/ 	.short	(.L_11 - .L_10)
.L_10:
        /*001c*/ 	.word	0x00000000
        /*0020*/ 	.short	0x0002
        /*0022*/ 	.short	0x0010
        /*0024*/ 	.byte	0x00, 0xf5, 0x21, 0x00


	//----- nvinfo : EIATTR_KPARAM_INFO
	.align		4
.L_11:
        /*0028*/ 	.byte	0x04, 0x17
        /*002a*/ 	.short	(.L_13 - .L_12)
.L_12:
        /*002c*/ 	.word	0x00000000
        /*0030*/ 	.short	0x0001
        /*0032*/ 	.short	0x0008
        /*0034*/ 	.byte	0x00, 0xf5, 0x21, 0x00


	//----- nvinfo : EIATTR_KPARAM_INFO
	.align		4
.L_13:
        /*0038*/ 	.byte	0x04, 0x17
        /*003a*/ 	.short	(.L_15 - .L_14)
.L_14:
        /*003c*/ 	.word	0x00000000
        /*0040*/ 	.short	0x0000
        /*0042*/ 	.short	0x0000
        /*0044*/ 	.byte	0x00, 0xf5, 0x21, 0x00


	//----- nvinfo : EIATTR_SPARSE_MMA_MASK
	.align		4
.L_15:
        /*0048*/ 	.byte	0x03, 0x50
        /*004a*/ 	.short	0x0000


	//----- nvinfo : EIATTR_MAXREG_COUNT
	.align		4
        /*004c*/ 	.byte	0x03, 0x1b
        /*004e*/ 	.short	0x00ff


	//----- nvinfo : EIATTR_MERCURY_ISA_VERSION
	.align		4
        /*0050*/ 	.byte	0x03, 0x5f
        /*0052*/ 	.short	0x0101


	//----- nvinfo : EIATTR_VRC_CTA_INIT_COUNT
	.align		4
        /*0054*/ 	.byte	0x02, 0x4a
	.zero		1
	.zero		1


	//----- nvinfo : EIATTR_EXIT_INSTR_OFFSETS
	.align		4
        /*0058*/ 	.byte	0x04, 0x1c
        /*005a*/ 	.short	(.L_17 - .L_16)


	//   ....[0]....
.L_16:
        /*005c*/ 	.word	0x00000070


	//   ....[1]....
        /*0060*/ 	.word	0x00000210


	//----- nvinfo : EIATTR_MAX_THREADS
	.align		4
.L_17:
        /*0064*/ 	.byte	0x04, 0x05
        /*0066*/ 	.short	(.L_19 - .L_18)
.L_18:
        /*0068*/ 	.word	0x00000020
        /*006c*/ 	.word	0x00000001
        /*0070*/ 	.word	0x00000001


	//----- nvinfo : EIATTR_CBANK_PARAM_SIZE
	.align		4
.L_19:
        /*0074*/ 	.byte	0x03, 0x19
        /*0076*/ 	.short	0x0020


	//----- nvinfo : EIATTR_PARAM_CBANK
	.align		4
        /*0078*/ 	.byte	0x04, 0x0a
        /*007a*/ 	.short	(.L_21 - .L_20)
	.align		4
.L_20:
        /*007c*/ 	.word	index@(.nv.constant0.default_function_kernel)
        /*0080*/ 	.short	0x0380
        /*0082*/ 	.short	0x0020


	//----- nvinfo : EIATTR_SW_WAR
	.align		4
.L_21:
        /*0084*/ 	.byte	0x04, 0x36
        /*0086*/ 	.short	(.L_23 - .L_22)
.L_22:
        /*0088*/ 	.word	0x00000008
.L_23:


//--------------------- .nv.callgraph             --------------------------
	.section	.nv.callgraph,"",@"SHT_CUDA_CALLGRAPH"
	.align	4
	.sectionentsize	8
	.align		4
        /*0000*/ 	.word	0x00000000
	.align		4
        /*0004*/ 	.word	0xffffffff
	.align		4
        /*0008*/ 	.word	0x00000000
	.align		4
        /*000c*/ 	.word	0xfffffffe
	.align		4
        /*0010*/ 	.word	0x00000000
	.align		4
        /*0014*/ 	.word	0xfffffffd
	.align		4
        /*0018*/ 	.word	0x00000000
	.align		4
        /*001c*/ 	.word	0xfffffffc


//--------------------- .text.default_function_kernel --------------------------
	.section	.text.default_function_kernel,"ax",@progbits
	.align	128
        .global         default_function_kernel
        .type           default_function_kernel,@function
        .size           default_function_kernel,(.L_x_1 - default_function_kernel)
        .other          default_function_kernel,@"STO_CUDA_ENTRY STV_DEFAULT"
default_function_kernel:
.text.default_function_kernel:
[----:B------:R-:W-:Y:S01]  /*0000*/  LDC R1, c[0x0][0x37c] ;  /* 0x0000df00ff017b82 */ /* 0x000fe20000000800 */
[----:B------:R-:W0:Y:S07]  /*0010*/  S2R R11, SR_TID.X ;  /* 0x00000000000b7919 */ /* 0x000e2e0000002100 */
[----:B------:R-:W1:Y:S02]  /*0020*/  S2UR UR5, SR_CTAID.X ;  /* 0x00000000000579c3 */ /* 0x000e640000002500 */
[----:B-1----:R-:W-:Y:S01]  /*0030*/  USHF.L.U32 UR4, UR5, 0x3, URZ ;  /* 0x0000000305047899 */ /* 0x002fe200080006ff */
[----:B0-----:R-:W-:-:S05]  /*0040*/  SHF.R.U32.HI R0, RZ, 0x2, R11 ;  /* 0x00000002ff007819 */ /* 0x001fca000001160b */
[----:B------:R-:W-:-:S04]  /*0050*/  LOP3.LUT R0, R0, UR4, RZ, 0xfc, !PT ;  /* 0x0000000400007c12 */ /* 0x000fc8000f8efcff */
[----:B------:R-:W-:-:S13]  /*0060*/  ISETP.GT.U32.AND P0, PT, R0, 0x2b6a, PT ;  /* 0x00002b6a0000780c */ /* 0x000fda0003f04070 */
[----:B------:R-:W-:Y:S05]  /*0070*/  @P0 EXIT ;  /* 0x000000000000094d */ /* 0x000fea0003800000 */
[----:B------:R-:W-:Y:S01]  /*0080*/  USHF.L.U32 UR4, UR5, 0x4, URZ ;  /* 0x0000000405047899 */ /* 0x000fe200080006ff */
[----:B------:R-:W-:Y:S01]  /*0090*/  SHF.R.U32.HI R0, RZ, 0x1, R11 ;  /* 0x00000001ff007819 */ /* 0x000fe2000001160b */
[----:B------:R-:W0:Y:S01]  /*00a0*/  LDC.64 R2, c[0x0][0x398] ;  /* 0x0000e600ff027b82 */ /* 0x000e220000000a00 */
[----:B------:R-:W1:Y:S03]  /*00b0*/  LDCU.64 UR6, c[0x0][0x358] ;  /* 0x00006b00ff0677ac */ /* 0x000e660008000a00 */
[----:B------:R-:W-:Y:S01]  /*00c0*/  LOP3.LUT R0, R0, UR4, RZ, 0xfc, !PT ;  /* 0x0000000400007c12 */ /* 0x000fe2000f8efcff */
[----:B------:R-:W-:-:S03]  /*00d0*/  USHF.L.U32 UR4, UR5, 0x5, URZ ;  /* 0x0000000505047899 */ /* 0x000fc600080006ff */
[----:B------:R-:W2:Y:S01]  /*00e0*/  LDC.64 R6, c[0x0][0x390] ;  /* 0x0000e400ff067b82 */ /* 0x000ea20000000a00 */
[----:B------:R-:W-:Y:S02]  /*00f0*/  IMAD.HI.U32 R4, R0, -0x1427277f, RZ ;  /* 0xebd8d88100047827 */ /* 0x000fe400078e00ff */
[----:B------:R-:W-:-:S03]  /*0100*/  LOP3.LUT R11, R11, UR4, RZ, 0xfc, !PT ;  /* 0x000000040b0b7c12 */ /* 0x000fc6000f8efcff */
[----:B------:R-:W-:Y:S02]  /*0110*/  SHF.R.U32.HI R9, RZ, 0xb, R4 ;  /* 0x0000000bff097819 */ /* 0x000fe40000011604 */
[----:B------:R-:W3:Y:S03]  /*0120*/  LDC.64 R4, c[0x0][0x380] ;  /* 0x0000e000ff047b82 */ /* 0x000ee60000000a00 */
[----:B------:R-:W-:-:S05]  /*0130*/  IMAD R9, R9, -0x8af, R0 ;  /* 0xfffff75109097824 */ /* 0x000fca00078e0200 */
[----:B------:R-:W-:Y:S01]  /*0140*/  LOP3.LUT R9, R9, 0xffff, RZ, 0xc0, !PT ;  /* 0x0000ffff09097812 */ /* 0x000fe200078ec0ff */
[----:B0-----:R-:W-:-:S04]  /*0150*/  IMAD.WIDE.U32 R2, R11, 0x4, R2 ;  /* 0x000000040b027825 */ /* 0x001fc800078e0002 */
[----:B------:R-:W-:Y:S02]  /*0160*/  IMAD R9, R9, 0x17f5, RZ ;  /* 0x000017f509097824 */ /* 0x000fe400078e02ff */
[----:B-1----:R-:W4:Y:S03]  /*0170*/  LDG.E.CONSTANT R2, desc[UR6][R2.64] ;  /* 0x0000000602027981 */ /* 0x002f26000c1e9900 */
[----:B------:R-:W-:-:S05]  /*0180*/  SHF.R.U32.HI R9, RZ, 0x14, R9 ;  /* 0x00000014ff097819 */ /* 0x000fca0000011609 */
[----:B--2---:R-:W-:-:S04]  /*0190*/  IMAD.WIDE.U32 R6, R9, 0x4, R6 ;  /* 0x0000000409067825 */ /* 0x004fc800078e0006 */
[----:B---3--:R-:W-:Y:S02]  /*01a0*/  IMAD.WIDE.U32 R4, R9, 0x4, R4 ;  /* 0x0000000409047825 */ /* 0x008fe400078e0004 */
[----:B------:R-:W4:Y:S01]  /*01b0*/  LDG.E.CONSTANT R7, desc[UR6][R6.64] ;  /* 0x0000000606077981 */ /* 0x000f22000c1e9900 */
[----:B------:R-:W0:Y:S03]  /*01c0*/  LDC.64 R8, c[0x0][0x388] ;  /* 0x0000e200ff087b82 */ /* 0x000e260000000a00 */
[----:B------:R-:W4:Y:S01]  /*01d0*/  LDG.E.CONSTANT R5, desc[UR6][R4.64] ;  /* 0x0000000604057981 */ /* 0x000f22000c1e9900 */
[----:B0-----:R-:W-:-:S04]  /*01e0*/  IMAD.WIDE.U32 R8, R11, 0x4, R8 ;  /* 0x000000040b087825 */ /* 0x001fc800078e0008 */
[----:B----4-:R-:W-:-:S05]  /*01f0*/  FFMA R11, R2, R5, R7 ;  /* 0x00000005020b7223 */ /* 0x010fca0000000007 */
[----:B------:R-:W-:Y:S01]  /*0200*/  STG.E desc[UR6][R8.64], R11 ;  /* 0x0000000b08007986 */ /* 0x000fe2000c101906 */
[----:B------:R-:W-:Y:S05]  /*0210*/  EXIT ;  /* 0x000000000000794d */ /* 0x000fea0003800000 */
.L_x_0:
[----:B------:R-:W-:-:S00]  /*0220*/  BRA `(.L_x_0) ;  /* 0xfffffffc00fc7947 */ /* 0x000fc0000383ffff */
[----:B------:R-:W-:-:S00]  /*0230*/  NOP ;  /* 0x0000000000007918 */ /* 0x000fc00000000000 */
        /* <DEDUP_REMOVED lines=12> */
.L_x_1:


//--------------------- .nv.shared.reserved.0     --------------------------
	.section	.nv.shared.reserved.0,"aw",@nobits
	.weak		__nv_reservedSMEM_offset_0_alias
	.size		__nv_reservedSMEM_offset_0_alias, 0, 64
	.other		__nv_reservedSMEM_offset_0_alias,@"STO_CUDA_RESERVED_SHARED STV_DEFAULT"
__nv_reservedSMEM_offset_0_alias:
	.zero		0
	.zero		64


//--------------------- .nv.constant0.default_function_kernel --------------------------
	.section	.nv.constant0.default_function_kernel,"a",@progbits
	.sectionflags	@""
	.align	4
.nv.constant0.default_function_kernel:
	.zero		928


//--------------------- SYMBOLS --------------------------

	.type		.nv.reservedSmem.offset0,@object
	.size		.nv.reservedSmem.offset0,0x4
